//
// Generated by NVIDIA NVVM Compiler
//
// Compiler Build ID: CL-36424714
// Cuda compilation tools, release 13.0, V13.0.88
// Based on NVVM 20.0.0
//

.version 9.0
.target sm_100
.address_size 64

	// .globl	_Z11convolucionPiS_S_

.visible .entry _Z11convolucionPiS_S_(
	.param .u64 .ptr .align 1 _Z11convolucionPiS_S__param_0,
	.param .u64 .ptr .align 1 _Z11convolucionPiS_S__param_1,
	.param .u64 .ptr .align 1 _Z11convolucionPiS_S__param_2
)
{
	.reg .pred 	%p<13>;
	.reg .b32 	%r<83>;
	.reg .b64 	%rd<27>;

	ld.param.u64 	%rd3, [_Z11convolucionPiS_S__param_0];
	ld.param.u64 	%rd4, [_Z11convolucionPiS_S__param_1];
	ld.param.u64 	%rd5, [_Z11convolucionPiS_S__param_2];
	cvta.to.global.u64 	%rd1, %rd5;
	cvta.to.global.u64 	%rd2, %rd4;
	mov.u32 	%r29, %ntid.x;
	mov.u32 	%r30, %ctaid.x;
	mov.u32 	%r31, %tid.x;
	mad.lo.s32 	%r1, %r29, %r30, %r31;
	mov.u32 	%r32, %ntid.y;
	mov.u32 	%r33, %ctaid.y;
	mov.u32 	%r34, %tid.y;
	mad.lo.s32 	%r35, %r32, %r33, %r34;
	mad.lo.s32 	%r3, %r35, 18, %r1;
	setp.gt.s32 	%p1, %r1, 17;
	setp.gt.u32 	%p2, %r35, 17;
	or.pred  	%p3, %p1, %p2;
	@%p3 bra 	$L__BB0_20;
	add.s32 	%r4, %r35, -2;
	add.s32 	%r5, %r1, -2;
	shl.b32 	%r6, %r4, 4;
	or.b32  	%r37, %r4, %r5;
	setp.gt.u32 	%p4, %r37, 15;
	mov.b32 	%r75, 0;
	@%p4 bra 	$L__BB0_3;
	add.s32 	%r38, %r5, %r6;
	mul.wide.u32 	%rd6, %r38, 4;
	add.s64 	%rd7, %rd2, %rd6;
	ld.global.u32 	%r39, [%rd7];
	ld.global.u32 	%r40, [%rd1];
	mul.lo.s32 	%r75, %r40, %r39;
$L__BB0_3:
	add.s32 	%r9, %r1, -1;
	or.b32  	%r41, %r4, %r9;
	setp.gt.u32 	%p5, %r41, 15;
	@%p5 bra 	$L__BB0_5;
	add.s32 	%r42, %r9, %r6;
	mul.wide.u32 	%rd8, %r42, 4;
	add.s64 	%rd9, %rd2, %rd8;
	ld.global.u32 	%r43, [%rd9];
	ld.global.u32 	%r44, [%rd1+4];
	mad.lo.s32 	%r75, %r44, %r43, %r75;
$L__BB0_5:
	or.b32  	%r45, %r4, %r1;
	setp.gt.u32 	%p6, %r45, 15;
	@%p6 bra 	$L__BB0_7;
	add.s32 	%r46, %r1, %r6;
	mul.wide.u32 	%rd10, %r46, 4;
	add.s64 	%rd11, %rd2, %rd10;
	ld.global.u32 	%r47, [%rd11];
	ld.global.u32 	%r48, [%rd1+8];
	mad.lo.s32 	%r75, %r48, %r47, %r75;
$L__BB0_7:
	add.s32 	%r14, %r35, -1;
	shl.b32 	%r15, %r14, 4;
	or.b32  	%r49, %r14, %r5;
	setp.gt.u32 	%p7, %r49, 15;
	@%p7 bra 	$L__BB0_9;
	add.s32 	%r50, %r5, %r15;
	mul.wide.u32 	%rd12, %r50, 4;
	add.s64 	%rd13, %rd2, %rd12;
	ld.global.u32 	%r51, [%rd13];
	ld.global.u32 	%r52, [%rd1+12];
	mad.lo.s32 	%r75, %r52, %r51, %r75;
$L__BB0_9:
	or.b32  	%r53, %r14, %r9;
	setp.gt.u32 	%p8, %r53, 15;
	@%p8 bra 	$L__BB0_11;
	add.s32 	%r54, %r9, %r15;
	mul.wide.u32 	%rd14, %r54, 4;
	add.s64 	%rd15, %rd2, %rd14;
	ld.global.u32 	%r55, [%rd15];
	ld.global.u32 	%r56, [%rd1+16];
	mad.lo.s32 	%r75, %r56, %r55, %r75;
$L__BB0_11:
	or.b32  	%r57, %r14, %r1;
	setp.gt.u32 	%p9, %r57, 15;
	@%p9 bra 	$L__BB0_13;
	add.s32 	%r58, %r1, %r15;
	mul.wide.u32 	%rd16, %r58, 4;
	add.s64 	%rd17, %rd2, %rd16;
	ld.global.u32 	%r59, [%rd17];
	ld.global.u32 	%r60, [%rd1+20];
	mad.lo.s32 	%r75, %r60, %r59, %r75;
$L__BB0_13:
	shl.b32 	%r22, %r35, 4;
	or.b32  	%r61, %r35, %r5;
	setp.gt.u32 	%p10, %r61, 15;
	@%p10 bra 	$L__BB0_15;
	add.s32 	%r62, %r5, %r22;
	mul.wide.u32 	%rd18, %r62, 4;
	add.s64 	%rd19, %rd2, %rd18;
	ld.global.u32 	%r63, [%rd19];
	ld.global.u32 	%r64, [%rd1+24];
	mad.lo.s32 	%r75, %r64, %r63, %r75;
$L__BB0_15:
	or.b32  	%r65, %r35, %r9;
	setp.gt.u32 	%p11, %r65, 15;
	@%p11 bra 	$L__BB0_17;
	add.s32 	%r66, %r9, %r22;
	mul.wide.u32 	%rd20, %r66, 4;
	add.s64 	%rd21, %rd2, %rd20;
	ld.global.u32 	%r67, [%rd21];
	ld.global.u32 	%r68, [%rd1+28];
	mad.lo.s32 	%r75, %r68, %r67, %r75;
$L__BB0_17:
	or.b32  	%r69, %r35, %r1;
	setp.gt.u32 	%p12, %r69, 15;
	@%p12 bra 	$L__BB0_19;
	shl.b32 	%r70, %r35, 1;
	sub.s32 	%r71, %r3, %r70;
	mul.wide.u32 	%rd22, %r71, 4;
	add.s64 	%rd23, %rd2, %rd22;
	ld.global.u32 	%r72, [%rd23];
	ld.global.u32 	%r73, [%rd1+32];
	mad.lo.s32 	%r75, %r73, %r72, %r75;
$L__BB0_19:
	cvta.to.global.u64 	%rd24, %rd3;
	mul.wide.s32 	%rd25, %r3, 4;
	add.s64 	%rd26, %rd24, %rd25;
	st.global.u32 	[%rd26], %r75;
$L__BB0_20:
	ret;

}
	// .globl	_Z15invertir_matrizPiS_i
.visible .entry _Z15invertir_matrizPiS_i(
	.param .u64 .ptr .align 1 _Z15invertir_matrizPiS_i_param_0,
	.param .u64 .ptr .align 1 _Z15invertir_matrizPiS_i_param_1,
	.param .u32 _Z15invertir_matrizPiS_i_param_2
)
{
	.reg .b32 	%r<11>;
	.reg .b64 	%rd<9>;

	ld.param.u64 	%rd1, [_Z15invertir_matrizPiS_i_param_0];
	ld.param.u64 	%rd2, [_Z15invertir_matrizPiS_i_param_1];
	ld.param.u32 	%r1, [_Z15invertir_matrizPiS_i_param_2];
	cvta.to.global.u64 	%rd3, %rd1;
	cvta.to.global.u64 	%rd4, %rd2;
	mov.u32 	%r2, %ntid.x;
	mov.u32 	%r3, %ctaid.x;
	mov.u32 	%r4, %tid.x;
	mov.u32 	%r5, %tid.y;
	add.s32 	%r6, %r5, %r3;
	mad.lo.s32 	%r7, %r6, %r2, %r4;
	not.b32 	%r8, %r7;
	mad.lo.s32 	%r9, %r1, %r1, %r8;
	mul.wide.s32 	%rd5, %r9, 4;
	add.s64 	%rd6, %rd4, %rd5;
	ld.global.u32 	%r10, [%rd6];
	mul.wide.s32 	%rd7, %r7, 4;
	add.s64 	%rd8, %rd3, %rd7;
	st.global.u32 	[%rd8], %r10;
	ret;

}


// ===== COMPILED SASS (sm_100) =====

	.target	sm_100

	.elftype	@"ET_EXEC"


//--------------------- .note.nv.tkinfo           --------------------------
	.section	.note.nv.tkinfo,"",@"SHT_NOTE"
	.sectionflags	@"SHF_NOTE_NV_TKINFO"
	.tkinfo
        /*0018*/ 	.word	0x00000002
        /*0030*/ 	.string	""
        /*0030*/ 	.string	"ptxas"
        /*0030*/ 	.string	"Cuda compilation tools, release 13.0, V13.0.88"
        /*0030*/ 	.string	"Build cuda_13.0.r13.0/compiler.36424714_0"
        /*0030*/ 	.string	"-arch sm_100 -m 64 "



//--------------------- .note.nv.cuinfo           --------------------------
	.section	.note.nv.cuinfo,"",@"SHT_NOTE"
	.sectionflags	@"SHF_NOTE_NV_CUINFO"
        /*0018*/ 	.short	0x0002
        /*001a*/ 	.short	0x0064
        /*001c*/ 	.short	0x0082
	.zero		2


//--------------------- .nv.info                  --------------------------
	.section	.nv.info,"",@"SHT_CUDA_INFO"
	.align	4


	//----- nvinfo : EIATTR_REGCOUNT
	.align		4
        /*0000*/ 	.byte	0x04, 0x2f
        /*0002*/ 	.short	(.L_1 - .L_0)
	.align		4
.L_0:
        /*0004*/ 	.word	index@(_Z11convolucionPiS_S_)
        /*0008*/ 	.word	0x00000020


	//----- nvinfo : EIATTR_FRAME_SIZE
	.align		4
.L_1:
        /*000c*/ 	.byte	0x04, 0x11
        /*000e*/ 	.short	(.L_3 - .L_2)
	.align		4
.L_2:
        /*0010*/ 	.word	index@(_Z11convolucionPiS_S_)
        /*0014*/ 	.word	0x00000000


	//----- nvinfo : EIATTR_REGCOUNT
	.align		4
.L_3:
        /*0018*/ 	.byte	0x04, 0x2f
        /*001a*/ 	.short	(.L_5 - .L_4)
	.align		4
.L_4:
        /*001c*/ 	.word	index@(_Z15invertir_matrizPiS_i)
        /*0020*/ 	.word	0x0000000a


	//----- nvinfo : EIATTR_FRAME_SIZE
	.align		4
.L_5:
        /*0024*/ 	.byte	0x04, 0x11
        /*0026*/ 	.short	(.L_7 - .L_6)
	.align		4
.L_6:
        /*0028*/ 	.word	index@(_Z15invertir_matrizPiS_i)
        /*002c*/ 	.word	0x00000000


	//----- nvinfo : EIATTR_MIN_STACK_SIZE
	.align		4
.L_7:
        /*0030*/ 	.byte	0x04, 0x12
        /*0032*/ 	.short	(.L_9 - .L_8)
	.align		4
.L_8:
        /*0034*/ 	.word	index@(_Z15invertir_matrizPiS_i)
        /*0038*/ 	.word	0x00000000


	//----- nvinfo : EIATTR_MIN_STACK_SIZE
	.align		4
.L_9:
        /*003c*/ 	.byte	0x04, 0x12
        /*003e*/ 	.short	(.L_11 - .L_10)
	.align		4
.L_10:
        /*0040*/ 	.word	index@(_Z11convolucionPiS_S_)
        /*0044*/ 	.word	0x00000000
.L_11:


//--------------------- .nv.compat                --------------------------
	.section	.nv.compat,"",@"SHT_CUDA_COMPAT_INFO"
	.align	4
        /*0000*/ 	.byte	0x02, 0x09, 0x00, 0x00, 0x02, 0x02, 0x01, 0x00, 0x02, 0x05, 0x05, 0x00, 0x03, 0x07, 0x01, 0x01
        /*0010*/ 	.byte	0x02, 0x03, 0x00, 0x00, 0x02, 0x06, 0x01, 0x00, 0x04, 0x0b, 0x08, 0x00, 0x09, 0x00, 0x00, 0x00
        /*0020*/ 	.byte	0x00, 0x00, 0x00, 0x00


//--------------------- .nv.info._Z15invertir_matrizPiS_i --------------------------
	.section	.nv.info._Z15invertir_matrizPiS_i,"",@"SHT_CUDA_INFO"
	.sectionflags	@""
	.align	4


	//----- nvinfo : EIATTR_CUDA_API_VERSION
	.align		4
        /*0000*/ 	.byte	0x04, 0x37
        /*0002*/ 	.short	(.L_13 - .L_12)
.L_12:
        /*0004*/ 	.word	0x00000082


	//----- nvinfo : EIATTR_KPARAM_INFO
	.align		4
.L_13:
        /*0008*/ 	.byte	0x04, 0x17
        /*000a*/ 	.short	(.L_15 - .L_14)
.L_14:
        /*000c*/ 	.word	0x00000000
        /*0010*/ 	.short	0x0002
        /*0012*/ 	.short	0x0010
        /*0014*/ 	.byte	0x00, 0xf0, 0x11, 0x00


	//----- nvinfo : EIATTR_KPARAM_INFO
	.align		4
.L_15:
        /*0018*/ 	.byte	0x04, 0x17
        /*001a*/ 	.short	(.L_17 - .L_16)
.L_16:
        /*001c*/ 	.word	0x00000000
        /*0020*/ 	.short	0x0001
        /*0022*/ 	.short	0x0008
        /*0024*/ 	.byte	0x00, 0xf5, 0x21, 0x00


	//----- nvinfo : EIATTR_KPARAM_INFO
	.align		4
.L_17:
        /*0028*/ 	.byte	0x04, 0x17
        /*002a*/ 	.short	(.L_19 - .L_18)
.L_18:
        /*002c*/ 	.word	0x00000000
        /*0030*/ 	.short	0x0000
        /*0032*/ 	.short	0x0000
        /*0034*/ 	.byte	0x00, 0xf5, 0x21, 0x00


	//----- nvinfo : EIATTR_SPARSE_MMA_MASK
	.align		4
.L_19:
        /*0038*/ 	.byte	0x03, 0x50
        /*003a*/ 	.short	0x0000


	//----- nvinfo : EIATTR_MAXREG_COUNT
	.align		4
        /*003c*/ 	.byte	0x03, 0x1b
        /*003e*/ 	.short	0x00ff


	//----- nvinfo : EIATTR_MERCURY_ISA_VERSION
	.align		4
        /*0040*/ 	.byte	0x03, 0x5f
        /*0042*/ 	.short	0x0101


	//----- nvinfo : EIATTR_VRC_CTA_INIT_COUNT
	.align		4
        /*0044*/ 	.byte	0x02, 0x4a
	.zero		1
	.zero		1


	//----- nvinfo : EIATTR_EXIT_INSTR_OFFSETS
	.align		4
        /*0048*/ 	.byte	0x04, 0x1c
        /*004a*/ 	.short	(.L_21 - .L_20)


	//   ....[0]....
.L_20:
        /*004c*/ 	.word	0x00000110


	//----- nvinfo : EIATTR_CBANK_PARAM_SIZE
	.align		4
.L_21:
        /*0050*/ 	.byte	0x03, 0x19
        /*0052*/ 	.short	0x0014


	//----- nvinfo : EIATTR_PARAM_CBANK
	.align		4
        /*0054*/ 	.byte	0x04, 0x0a
        /*0056*/ 	.short	(.L_23 - .L_22)
	.align		4
.L_22:
        /*0058*/ 	.word	index@(.nv.constant0._Z15invertir_matrizPiS_i)
        /*005c*/ 	.short	0x0380
        /*005e*/ 	.short	0x0014


	//----- nvinfo : EIATTR_SW_WAR
	.align		4
.L_23:
        /*0060*/ 	.byte	0x04, 0x36
        /*0062*/ 	.short	(.L_25 - .L_24)
.L_24:
        /*0064*/ 	.word	0x00000008
.L_25:


//--------------------- .nv.info._Z11convolucionPiS_S_ --------------------------
	.section	.nv.info._Z11convolucionPiS_S_,"",@"SHT_CUDA_INFO"
	.sectionflags	@""
	.align	4


	//----- nvinfo : EIATTR_CUDA_API_VERSION
	.align		4
        /*0000*/ 	.byte	0x04, 0x37
        /*0002*/ 	.short	(.L_27 - .L_26)
.L_26:
        /*0004*/ 	.word	0x00000082


	//----- nvinfo : EIATTR_KPARAM_INFO
	.align		4
.L_27:
        /*0008*/ 	.byte	0x04, 0x17
        /*000a*/ 	.short	(.L_29 - .L_28)
.L_28:
        /*000c*/ 	.word	0x00000000
        /*0010*/ 	.short	0x0002
        /*0012*/ 	.short	0x0010
        /*0014*/ 	.byte	0x00, 0xf5, 0x21, 0x00


	//----- nvinfo : EIATTR_KPARAM_INFO
	.align		4
.L_29:
        /*0018*/ 	.byte	0x04, 0x17
        /*001a*/ 	.short	(.L_31 - .L_30)
.L_30:
        /*001c*/ 	.word	0x00000000
        /*0020*/ 	.short	0x0001
        /*0022*/ 	.short	0x0008
        /*0024*/ 	.byte	0x00, 0xf5, 0x21, 0x00


	//----- nvinfo : EIATTR_KPARAM_INFO
	.align		4
.L_31:
        /*0028*/ 	.byte	0x04, 0x17
        /*002a*/ 	.short	(.L_33 - .L_32)
.L_32:
        /*002c*/ 	.word	0x00000000
        /*0030*/ 	.short	0x0000
        /*0032*/ 	.short	0x0000
        /*0034*/ 	.byte	0x00, 0xf5, 0x21, 0x00


	//----- nvinfo : EIATTR_SPARSE_MMA_MASK
	.align		4
.L_33:
        /*0038*/ 	.byte	0x03, 0x50
        /*003a*/ 	.short	0x0000


	//----- nvinfo : EIATTR_MAXREG_COUNT
	.align		4
        /*003c*/ 	.byte	0x03, 0x1b
        /*003e*/ 	.short	0x00ff


	//----- nvinfo : EIATTR_MERCURY_ISA_VERSION
	.align		4
        /*0040*/ 	.byte	0x03, 0x5f
        /*0042*/ 	.short	0x0101


	//----- nvinfo : EIATTR_VRC_CTA_INIT_COUNT
	.align		4
        /*0044*/ 	.byte	0x02, 0x4a
	.zero		1
	.zero		1


	//----- nvinfo : EIATTR_EXIT_INSTR_OFFSETS
	.align		4
        /*0048*/ 	.byte	0x04, 0x1c
        /*004a*/ 	.short	(.L_35 - .L_34)


	//   ....[0]....
.L_34:
        /*004c*/ 	.word	0x000000b0


	//   ....[1]....
        /*0050*/ 	.word	0x00000670


	//----- nvinfo : EIATTR_CBANK_PARAM_SIZE
	.align		4
.L_35:
        /*0054*/ 	.byte	0x03, 0x19
        /*0056*/ 	.short	0x0018


	//----- nvinfo : EIATTR_PARAM_CBANK
	.align		4
        /*0058*/ 	.byte	0x04, 0x0a
        /*005a*/ 	.short	(.L_37 - .L_36)
	.align		4
.L_36:
        /*005c*/ 	.word	index@(.nv.constant0._Z11convolucionPiS_S_)
        /*0060*/ 	.short	0x0380
        /*0062*/ 	.short	0x0018


	//----- nvinfo : EIATTR_SW_WAR
	.align		4
.L_37:
        /*0064*/ 	.byte	0x04, 0x36
        /*0066*/ 	.short	(.L_39 - .L_38)
.L_38:
        /*0068*/ 	.word	0x00000008
.L_39:


//--------------------- .nv.callgraph             --------------------------
	.section	.nv.callgraph,"",@"SHT_CUDA_CALLGRAPH"
	.align	4
	.sectionentsize	8
	.align		4
        /*0000*/ 	.word	0x00000000
	.align		4
        /*0004*/ 	.word	0xffffffff
	.align		4
        /*0008*/ 	.word	0x00000000
	.align		4
        /*000c*/ 	.word	0xfffffffe
	.align		4
        /*0010*/ 	.word	0x00000000
	.align		4
        /*0014*/ 	.word	0xfffffffd
	.align		4
        /*0018*/ 	.word	0x00000000
	.align		4
        /*001c*/ 	.word	0xfffffffc


//--------------------- .text._Z15invertir_matrizPiS_i --------------------------
	.section	.text._Z15invertir_matrizPiS_i,"ax",@progbits
	.align	128
        .global         _Z15invertir_matrizPiS_i
        .type           _Z15invertir_matrizPiS_i,@function
        .size           _Z15invertir_matrizPiS_i,(.L_x_2 - _Z15invertir_matrizPiS_i)
        .other          _Z15invertir_matrizPiS_i,@"STO_CUDA_ENTRY STV_DEFAULT"
_Z15invertir_matrizPiS_i:
.text._Z15invertir_matrizPiS_i:
[----:B------:R-:W-:Y:S01]  /*0000*/  LDC R1, c[0x0][0x37c] ;  /* 0x0000df00ff017b82 */ /* 0x000fe20000000800 */
[----:B------:R-:W0:Y:S07]  /*0010*/  S2R R0, SR_TID.Y ;  /* 0x0000000000007919 */ /* 0x000e2e0000002200 */
[----:B------:R-:W0:Y:S01]  /*0020*/  S2UR UR5, SR_CTAID.X ;  /* 0x00000000000579c3 */ /* 0x000e220000002500 */
[----:B------:R-:W1:Y:S01]  /*0030*/  LDCU UR4, c[0x0][0x360] ;  /* 0x00006c00ff0477ac */ /* 0x000e620008000800 */
[----:B------:R-:W1:Y:S06]  /*0040*/  S2R R7, SR_TID.X ;  /* 0x0000000000077919 */ /* 0x000e6c0000002100 */
[----:B------:R-:W2:Y:S08]  /*0050*/  LDC R5, c[0x0][0x390] ;  /* 0x0000e400ff057b82 */ /* 0x000eb00000000800 */
[----:B------:R-:W3:Y:S01]  /*0060*/  LDC.64 R2, c[0x0][0x388] ;  /* 0x0000e200ff027b82 */ /* 0x000ee20000000a00 */
[----:B0-----:R-:W-:-:S05]  /*0070*/  IADD3 R0, PT, PT, R0, UR5, RZ ;  /* 0x0000000500007c10 */ /* 0x001fca000fffe0ff */
[----:B-1----:R-:W-:Y:S01]  /*0080*/  IMAD R7, R0, UR4, R7 ;  /* 0x0000000400077c24 */ /* 0x002fe2000f8e0207 */
[----:B------:R-:W0:Y:S04]  /*0090*/  LDCU.64 UR4, c[0x0][0x358] ;  /* 0x00006b00ff0477ac */ /* 0x000e280008000a00 */
[----:B------:R-:W-:-:S05]  /*00a0*/  LOP3.LUT R0, RZ, R7, RZ, 0x33, !PT ;  /* 0x00000007ff007212 */ /* 0x000fca00078e33ff */
[----:B--2---:R-:W-:-:S04]  /*00b0*/  IMAD R5, R5, R5, R0 ;  /* 0x0000000505057224 */ /* 0x004fc800078e0200 */
[----:B---3--:R-:W-:Y:S02]  /*00c0*/  IMAD.WIDE R2, R5, 0x4, R2 ;  /* 0x0000000405027825 */ /* 0x008fe400078e0202 */
[----:B------:R-:W1:Y:S04]  /*00d0*/  LDC.64 R4, c[0x0][0x380] ;  /* 0x0000e000ff047b82 */ /* 0x000e680000000a00 */
[----:B0-----:R-:W2:Y:S01]  /*00e0*/  LDG.E R3, desc[UR4][R2.64] ;  /* 0x0000000402037981 */ /* 0x001ea2000c1e1900 */
[----:B-1----:R-:W-:-:S05]  /*00f0*/  IMAD.WIDE R4, R7, 0x4, R4 ;  /* 0x0000000407047825 */ /* 0x002fca00078e0204 */
[----:B--2---:R-:W-:Y:S01]  /*0100*/  STG.E desc[UR4][R4.64], R3 ;  /* 0x0000000304007986 */ /* 0x004fe2000c101904 */
[----:B------:R-:W-:Y:S05]  /*0110*/  EXIT ;  /* 0x000000000000794d */ /* 0x000fea0003800000 */
.L_x_0:
[----:B------:R-:W-:-:S00]  /*0120*/  BRA `(.L_x_0) ;  /* 0xfffffffc00fc7947 */ /* 0x000fc0000383ffff */
[----:B------:R-:W-:-:S00]  /*0130*/  NOP ;  /* 0x0000000000007918 */ /* 0x000fc00000000000 */
        /* <DEDUP_REMOVED lines=12> */
.L_x_2:


//--------------------- .text._Z11convolucionPiS_S_ --------------------------
	.section	.text._Z11convolucionPiS_S_,"ax",@progbits
	.align	128
        .global         _Z11convolucionPiS_S_
        .type           _Z11convolucionPiS_S_,@function
        .size           _Z11convolucionPiS_S_,(.L_x_3 - _Z11convolucionPiS_S_)
        .other          _Z11convolucionPiS_S_,@"STO_CUDA_ENTRY STV_DEFAULT"
_Z11convolucionPiS_S_:
.text._Z11convolucionPiS_S_:
[----:B------:R-:W-:Y:S01]  /*0000*/  LDC R1, c[0x0][0x37c] ;  /* 0x0000df00ff017b82 */ /* 0x000fe20000000800 */
[----:B------:R-:W0:Y:S01]  /*0010*/  S2R R4, SR_CTAID.Y ;  /* 0x0000000000047919 */ /* 0x000e220000002600 */
[----:B------:R-:W1:Y:S01]  /*0020*/  LDCU UR4, c[0x0][0x360] ;  /* 0x00006c00ff0477ac */ /* 0x000e620008000800 */
[----:B------:R-:W0:Y:S01]  /*0030*/  S2R R3, SR_TID.Y ;  /* 0x0000000000037919 */ /* 0x000e220000002200 */
[----:B------:R-:W0:Y:S01]  /*0040*/  LDCU UR5, c[0x0][0x364] ;  /* 0x00006c80ff0577ac */ /* 0x000e220008000800 */
[----:B------:R-:W1:Y:S01]  /*0050*/  S2R R5, SR_CTAID.X ;  /* 0x0000000000057919 */ /* 0x000e620000002500 */
[----:B------:R-:W1:Y:S01]  /*0060*/  S2R R0, SR_TID.X ;  /* 0x0000000000007919 */ /* 0x000e620000002100 */
[----:B0-----:R-:W-:-:S05]  /*0070*/  IMAD R4, R4, UR5, R3 ;  /* 0x0000000504047c24 */ /* 0x001fca000f8e0203 */
[----:B------:R-:W-:Y:S01]  /*0080*/  ISETP.GT.U32.AND P0, PT, R4, 0x11, PT ;  /* 0x000000110400780c */ /* 0x000fe20003f04070 */
[----:B-1----:R-:W-:-:S05]  /*0090*/  IMAD R5, R5, UR4, R0 ;  /* 0x0000000405057c24 */ /* 0x002fca000f8e0200 */
[----:B------:R-:W-:-:S13]  /*00a0*/  ISETP.GT.OR P0, PT, R5, 0x11, P0 ;  /* 0x000000110500780c */ /* 0x000fda0000704670 */
[----:B------:R-:W-:Y:S05]  /*00b0*/  @P0 EXIT ;  /* 0x000000000000094d */ /* 0x000fea0003800000 */
[C---:B------:R-:W-:Y:S01]  /*00c0*/  VIADD R25, R5.reuse, 0xfffffffe ;  /* 0xfffffffe05197836 */ /* 0x040fe20000000000 */
[----:B------:R-:W-:Y:S01]  /*00d0*/  IADD3 R12, PT, PT, R4, -0x2, RZ ;  /* 0xfffffffe040c7810 */ /* 0x000fe20007ffe0ff */
[----:B------:R-:W0:Y:S01]  /*00e0*/  LDCU.64 UR4, c[0x0][0x358] ;  /* 0x00006b00ff0477ac */ /* 0x000e220008000a00 */
[----:B------:R-:W-:Y:S02]  /*00f0*/  IADD3 R7, PT, PT, R5, -0x1, RZ ;  /* 0xffffffff05077810 */ /* 0x000fe40007ffe0ff */
[----:B------:R-:W-:-:S04]  /*0100*/  LOP3.LUT R0, R12, R25, RZ, 0xfc, !PT ;  /* 0x000000190c007212 */ /* 0x000fc800078efcff */
[----:B------:R-:W-:Y:S02]  /*0110*/  ISETP.GT.U32.AND P6, PT, R0, 0xf, PT ;  /* 0x0000000f0000780c */ /* 0x000fe40003fc4070 */
[----:B------:R-:W-:-:S04]  /*0120*/  LOP3.LUT R0, R12, R7, RZ, 0xfc, !PT ;  /* 0x000000070c007212 */ /* 0x000fc800078efcff */
[----:B------:R-:W-:-:S07]  /*0130*/  ISETP.GT.U32.AND P0, PT, R0, 0xf, PT ;  /* 0x0000000f0000780c */ /* 0x000fce0003f04070 */
[----:B------:R-:W1:Y:S01]  /*0140*/  @!P6 LDC.64 R2, c[0x0][0x388] ;  /* 0x0000e200ff02eb82 */ /* 0x000e620000000a00 */
[----:B------:R-:W-:-:S07]  /*0150*/  @!P6 IMAD R13, R12, 0x10, R25 ;  /* 0x000000100c0de824 */ /* 0x000fce00078e0219 */
[----:B------:R-:W2:Y:S08]  /*0160*/  @!P6 LDC.64 R10, c[0x0][0x390] ;  /* 0x0000e400ff0aeb82 */ /* 0x000eb00000000a00 */
[----:B------:R-:W3:Y:S08]  /*0170*/  @!P0 LDC.64 R18, c[0x0][0x388] ;  /* 0x0000e200ff128b82 */ /* 0x000ef00000000a00 */
[----:B------:R-:W4:Y:S01]  /*0180*/  @!P0 LDC.64 R8, c[0x0][0x390] ;  /* 0x0000e400ff088b82 */ /* 0x000f220000000a00 */
[----:B-1----:R-:W-:Y:S01]  /*0190*/  @!P6 IMAD.WIDE.U32 R2, R13, 0x4, R2 ;  /* 0x000000040d02e825 */ /* 0x002fe200078e0002 */
[----:B------:R-:W-:-:S04]  /*01a0*/  @!P0 LEA R13, R12, R7, 0x4 ;  /* 0x000000070c0d8211 */ /* 0x000fc800078e20ff */
[----:B0-----:R0:W5:Y:S04]  /*01b0*/  @!P6 LDG.E R14, desc[UR4][R2.64] ;  /* 0x00000004020ee981 */ /* 0x001168000c1e1900 */
[----:B--2---:R-:W5:Y:S01]  /*01c0*/  @!P6 LDG.E R15, desc[UR4][R10.64] ;  /* 0x000000040a0fe981 */ /* 0x004f62000c1e1900 */
[----:B---3--:R-:W-:-:S05]  /*01d0*/  @!P0 IMAD.WIDE.U32 R18, R13, 0x4, R18 ;  /* 0x000000040d128825 */ /* 0x008fca00078e0012 */
[----:B------:R1:W2:Y:S04]  /*01e0*/  @!P0 LDG.E R17, desc[UR4][R18.64] ;  /* 0x0000000412118981 */ /* 0x0002a8000c1e1900 */
[----:B----4-:R3:W2:Y:S01]  /*01f0*/  @!P0 LDG.E R16, desc[UR4][R8.64+0x4] ;  /* 0x0000040408108981 */ /* 0x0106a2000c1e1900 */
[----:B------:R-:W-:Y:S01]  /*0200*/  LOP3.LUT R0, R12, R5, RZ, 0xfc, !PT ;  /* 0x000000050c007212 */ /* 0x000fe200078efcff */
[C---:B------:R-:W-:Y:S01]  /*0210*/  VIADD R6, R4.reuse, 0xffffffff ;  /* 0xffffffff04067836 */ /* 0x040fe20000000000 */
[----:B------:R-:W-:Y:S02]  /*0220*/  LOP3.LUT R20, R4, R7, RZ, 0xfc, !PT ;  /* 0x0000000704147212 */ /* 0x000fe400078efcff */
[----:B------:R-:W-:Y:S02]  /*0230*/  ISETP.GT.U32.AND P1, PT, R0, 0xf, PT ;  /* 0x0000000f0000780c */ /* 0x000fe40003f24070 */
[----:B------:R-:W-:-:S02]  /*0240*/  LOP3.LUT R0, R6, R25, RZ, 0xfc, !PT ;  /* 0x0000001906007212 */ /* 0x000fc400078efcff */
[----:B------:R-:W-:Y:S02]  /*0250*/  LOP3.LUT R13, R6, R5, RZ, 0xfc, !PT ;  /* 0x00000005060d7212 */ /* 0x000fe400078efcff */
[----:B------:R-:W-:Y:S02]  /*0260*/  ISETP.GT.U32.AND P2, PT, R0, 0xf, PT ;  /* 0x0000000f0000780c */ /* 0x000fe40003f44070 */
[----:B------:R-:W-:Y:S02]  /*0270*/  LOP3.LUT R0, R6, R7, RZ, 0xfc, !PT ;  /* 0x0000000706007212 */ /* 0x000fe400078efcff */
[----:B------:R-:W-:Y:S02]  /*0280*/  ISETP.GT.U32.AND P4, PT, R13, 0xf, PT ;  /* 0x0000000f0d00780c */ /* 0x000fe40003f84070 */
[----:B------:R-:W-:Y:S01]  /*0290*/  ISETP.GT.U32.AND P3, PT, R0, 0xf, PT ;  /* 0x0000000f0000780c */ /* 0x000fe20003f64070 */
[----:B0-----:R-:W0:Y:S01]  /*02a0*/  @!P1 LDC.64 R2, c[0x0][0x388] ;  /* 0x0000e200ff029b82 */ /* 0x001e220000000a00 */
[----:B------:R-:W-:Y:S01]  /*02b0*/  HFMA2 R0, -RZ, RZ, 0, 0 ;  /* 0x00000000ff007431 */ /* 0x000fe200000001ff */
[----:B-1----:R-:W-:Y:S01]  /*02c0*/  LOP3.LUT R18, R4, R25, RZ, 0xfc, !PT ;  /* 0x0000001904127212 */ /* 0x002fe200078efcff */
[----:B------:R-:W-:-:S03]  /*02d0*/  @!P1 IMAD R19, R12, 0x10, R5 ;  /* 0x000000100c139824 */ /* 0x000fc600078e0205 */
[----:B------:R-:W-:Y:S02]  /*02e0*/  ISETP.GT.U32.AND P5, PT, R18, 0xf, PT ;  /* 0x0000000f1200780c */ /* 0x000fe40003fa4070 */
[----:B------:R-:W1:Y:S08]  /*02f0*/  @!P2 LDC.64 R10, c[0x0][0x388] ;  /* 0x0000e200ff0aab82 */ /* 0x000e700000000a00 */
[----:B---3--:R-:W3:Y:S08]  /*0300*/  @!P1 LDC.64 R8, c[0x0][0x390] ;  /* 0x0000e400ff089b82 */ /* 0x008ef00000000a00 */
[----:B------:R-:W4:Y:S08]  /*0310*/  @!P3 LDC.64 R28, c[0x0][0x388] ;  /* 0x0000e200ff1cbb82 */ /* 0x000f300000000a00 */
[----:B------:R-:W4:Y:S08]  /*0320*/  @!P4 LDC.64 R26, c[0x0][0x388] ;  /* 0x0000e200ff1acb82 */ /* 0x000f300000000a00 */
[----:B------:R-:W4:Y:S08]  /*0330*/  @!P2 LDC.64 R12, c[0x0][0x390] ;  /* 0x0000e400ff0cab82 */ /* 0x000f300000000a00 */
[----:B------:R-:W0:Y:S02]  /*0340*/  @!P3 LDC.64 R22, c[0x0][0x390] ;  /* 0x0000e400ff16bb82 */ /* 0x000e240000000a00 */
[----:B0-----:R-:W4:Y:S01]  /*0350*/  @!P3 LDG.E R22, desc[UR4][R22.64+0x10] ;  /* 0x000010041616b981 */ /* 0x001f22000c1e1900 */
[----:B-----5:R-:W-:Y:S01]  /*0360*/  @!P6 IMAD R0, R14, R15, RZ ;  /* 0x0000000f0e00e224 */ /* 0x020fe200078e02ff */
[----:B------:R-:W-:Y:S01]  /*0370*/  ISETP.GT.U32.AND P6, PT, R20, 0xf, PT ;  /* 0x0000000f1400780c */ /* 0x000fe20003fc4070 */
[----:B------:R-:W-:Y:S01]  /*0380*/  @!P1 IMAD.WIDE.U32 R14, R19, 0x4, R2 ;  /* 0x00000004130e9825 */ /* 0x000fe200078e0002 */
[----:B------:R-:W-:-:S02]  /*0390*/  LOP3.LUT R2, R4, R5, RZ, 0xfc, !PT ;  /* 0x0000000504027212 */ /* 0x000fc400078efcff */
[----:B------:R-:W0:Y:S01]  /*03a0*/  @!P5 LDC.64 R20, c[0x0][0x388] ;  /* 0x0000e200ff14db82 */ /* 0x000e220000000a00 */
[----:B------:R-:W-:Y:S01]  /*03b0*/  @!P2 LEA R19, R6, R25, 0x4 ;  /* 0x000000190613a211 */ /* 0x000fe200078e20ff */
[----:B------:R5:W4:Y:S04]  /*03c0*/  @!P1 LDG.E R3, desc[UR4][R14.64] ;  /* 0x000000040e039981 */ /* 0x000b28000c1e1900 */
[----:B-1----:R-:W-:-:S03]  /*03d0*/  @!P2 IMAD.WIDE.U32 R10, R19, 0x4, R10 ;  /* 0x00000004130aa825 */ /* 0x002fc600078e000a */
[----:B------:R-:W1:Y:S01]  /*03e0*/  @!P6 LDC.64 R18, c[0x0][0x388] ;  /* 0x0000e200ff12eb82 */ /* 0x000e620000000a00 */
[----:B--2---:R-:W-:Y:S01]  /*03f0*/  @!P0 IMAD R0, R17, R16, R0 ;  /* 0x0000001011008224 */ /* 0x004fe200078e0200 */
[----:B------:R-:W-:Y:S02]  /*0400*/  ISETP.GT.U32.AND P0, PT, R2, 0xf, PT ;  /* 0x0000000f0200780c */ /* 0x000fe40003f04070 */
[----:B---3--:R-:W2:Y:S01]  /*0410*/  @!P1 LDG.E R2, desc[UR4][R8.64+0x8] ;  /* 0x0000080408029981 */ /* 0x008ea2000c1e1900 */
[C---:B------:R-:W-:Y:S01]  /*0420*/  @!P3 LEA R17, R6.reuse, R7, 0x4 ;  /* 0x000000070611b211 */ /* 0x040fe200078e20ff */
[----:B------:R-:W-:Y:S02]  /*0430*/  @!P4 IMAD R6, R6, 0x10, R5 ;  /* 0x000000100606c824 */ /* 0x000fe400078e0205 */
[----:B-----5:R-:W3:Y:S01]  /*0440*/  @!P5 LDC.64 R14, c[0x0][0x390] ;  /* 0x0000e400ff0edb82 */ /* 0x020ee20000000a00 */
[----:B------:R5:W2:Y:S01]  /*0450*/  @!P2 LDG.E R9, desc[UR4][R10.64] ;  /* 0x000000040a09a981 */ /* 0x000aa2000c1e1900 */
[----:B----4-:R-:W-:-:S06]  /*0460*/  @!P3 IMAD.WIDE.U32 R28, R17, 0x4, R28 ;  /* 0x00000004111cb825 */ /* 0x010fcc00078e001c */
[----:B------:R-:W4:Y:S01]  /*0470*/  @!P0 LDC.64 R16, c[0x0][0x388] ;  /* 0x0000e200ff108b82 */ /* 0x000f220000000a00 */
[----:B------:R-:W-:Y:S02]  /*0480*/  @!P4 IMAD.WIDE.U32 R26, R6, 0x4, R26 ;  /* 0x00000004061ac825 */ /* 0x000fe400078e001a */
[----:B------:R0:W2:Y:S05]  /*0490*/  @!P2 LDG.E R6, desc[UR4][R12.64+0xc] ;  /* 0x00000c040c06a981 */ /* 0x0000aa000c1e1900 */
[----:B-----5:R-:W5:Y:S01]  /*04a0*/  @!P4 LDC.64 R10, c[0x0][0x390] ;  /* 0x0000e400ff0acb82 */ /* 0x020f620000000a00 */
[C---:B------:R-:W-:Y:S01]  /*04b0*/  @!P5 LEA R8, R4.reuse, R25, 0x4 ;  /* 0x000000190408d211 */ /* 0x040fe200078e20ff */
[----:B------:R-:W2:Y:S01]  /*04c0*/  @!P3 LDG.E R29, desc[UR4][R28.64] ;  /* 0x000000041c1db981 */ /* 0x000ea2000c1e1900 */
[C---:B------:R-:W-:Y:S01]  /*04d0*/  @!P6 LEA R7, R4.reuse, R7, 0x4 ;  /* 0x000000070407e211 */ /* 0x040fe200078e20ff */
[----:B------:R-:W-:-:S02]  /*04e0*/  IMAD R5, R4, 0x12, R5 ;  /* 0x0000001204057824 */ /* 0x000fc400078e0205 */
[----:B------:R-:W2:Y:S02]  /*04f0*/  @!P4 LDG.E R27, desc[UR4][R26.64] ;  /* 0x000000041a1bc981 */ /* 0x000ea4000c1e1900 */
[----:B0-----:R-:W0:Y:S02]  /*0500*/  @!P6 LDC.64 R12, c[0x0][0x390] ;  /* 0x0000e400ff0ceb82 */ /* 0x001e240000000a00 */
[----:B---3--:R-:W3:Y:S06]  /*0510*/  @!P5 LDG.E R14, desc[UR4][R14.64+0x18] ;  /* 0x000018040e0ed981 */ /* 0x008eec000c1e1900 */
[----:B------:R-:W0:Y:S01]  /*0520*/  @!P0 LDC.64 R24, c[0x0][0x390] ;  /* 0x0000e400ff188b82 */ /* 0x000e220000000a00 */
[----:B------:R-:W-:-:S04]  /*0530*/  @!P5 IMAD.WIDE.U32 R20, R8, 0x4, R20 ;  /* 0x000000040814d825 */ /* 0x000fc800078e0014 */
[----:B-1----:R-:W-:Y:S02]  /*0540*/  @!P6 IMAD.WIDE.U32 R18, R7, 0x4, R18 ;  /* 0x000000040712e825 */ /* 0x002fe400078e0012 */
[----:B------:R-:W3:Y:S02]  /*0550*/  @!P5 LDG.E R21, desc[UR4][R20.64] ;  /* 0x000000041415d981 */ /* 0x000ee4000c1e1900 */
[----:B------:R-:W-:Y:S02]  /*0560*/  @!P0 IMAD R7, R4, -0x2, R5 ;  /* 0xfffffffe04078824 */ /* 0x000fe400078e0205 */
[----:B-----5:R-:W5:Y:S02]  /*0570*/  @!P4 LDG.E R10, desc[UR4][R10.64+0x14] ;  /* 0x000014040a0ac981 */ /* 0x020f64000c1e1900 */
[----:B----4-:R-:W-:Y:S02]  /*0580*/  @!P0 IMAD.WIDE.U32 R16, R7, 0x4, R16 ;  /* 0x0000000407108825 */ /* 0x010fe400078e0010 */
[----:B------:R-:W4:Y:S04]  /*0590*/  @!P6 LDG.E R19, desc[UR4][R18.64] ;  /* 0x000000041213e981 */ /* 0x000f28000c1e1900 */
[----:B0-----:R0:W4:Y:S04]  /*05a0*/  @!P6 LDG.E R4, desc[UR4][R12.64+0x1c] ;  /* 0x00001c040c04e981 */ /* 0x001128000c1e1900 */
[----:B------:R-:W4:Y:S04]  /*05b0*/  @!P0 LDG.E R17, desc[UR4][R16.64] ;  /* 0x0000000410118981 */ /* 0x000f28000c1e1900 */
[----:B------:R-:W4:Y:S01]  /*05c0*/  @!P0 LDG.E R24, desc[UR4][R24.64+0x20] ;  /* 0x0000200418188981 */ /* 0x000f22000c1e1900 */
[----:B0-----:R-:W0:Y:S01]  /*05d0*/  LDC.64 R12, c[0x0][0x380] ;  /* 0x0000e000ff0c7b82 */ /* 0x001e220000000a00 */
[----:B--2---:R-:W-:-:S04]  /*05e0*/  @!P1 IMAD R0, R3, R2, R0 ;  /* 0x0000000203009224 */ /* 0x004fc800078e0200 */
[----:B------:R-:W-:-:S04]  /*05f0*/  @!P2 IMAD R0, R9, R6, R0 ;  /* 0x000000060900a224 */ /* 0x000fc800078e0200 */
[----:B------:R-:W-:Y:S02]  /*0600*/  @!P3 IMAD R0, R29, R22, R0 ;  /* 0x000000161d00b224 */ /* 0x000fe400078e0200 */
[----:B0-----:R-:W-:-:S04]  /*0610*/  IMAD.WIDE R2, R5, 0x4, R12 ;  /* 0x0000000405027825 */ /* 0x001fc800078e020c */
[----:B-----5:R-:W-:-:S04]  /*0620*/  @!P4 IMAD R0, R27, R10, R0 ;  /* 0x0000000a1b00c224 */ /* 0x020fc800078e0200 */
[----:B---3--:R-:W-:-:S04]  /*0630*/  @!P5 IMAD R0, R21, R14, R0 ;  /* 0x0000000e1500d224 */ /* 0x008fc800078e0200 */
[----:B----4-:R-:W-:-:S04]  /*0640*/  @!P6 IMAD R0, R19, R4, R0 ;  /* 0x000000041300e224 */ /* 0x010fc800078e0200 */
[----:B------:R-:W-:-:S05]  /*0650*/  @!P0 IMAD R0, R17, R24, R0 ;  /* 0x0000001811008224 */ /* 0x000fca00078e0200 */
[----:B------:R-:W-:Y:S01]  /*0660*/  STG.E desc[UR4][R2.64], R0 ;  /* 0x0000000002007986 */ /* 0x000fe2000c101904 */
[----:B------:R-:W-:Y:S05]  /*0670*/  EXIT ;  /* 0x000000000000794d */ /* 0x000fea0003800000 */
.L_x_1:
        /* <DEDUP_REMOVED lines=16> */
.L_x_3:


//--------------------- .nv.shared.reserved.0     --------------------------
	.section	.nv.shared.reserved.0,"aw",@nobits
	.weak		__nv_reservedSMEM_offset_0_alias
	.size		__nv_reservedSMEM_offset_0_alias, 0, 64
	.other		__nv_reservedSMEM_offset_0_alias,@"STO_CUDA_RESERVED_SHARED STV_DEFAULT"
__nv_reservedSMEM_offset_0_alias:
	.zero		0
	.zero		64


//--------------------- .nv.constant0._Z15invertir_matrizPiS_i --------------------------
	.section	.nv.constant0._Z15invertir_matrizPiS_i,"a",@progbits
	.sectionflags	@""
	.align	4
.nv.constant0._Z15invertir_matrizPiS_i:
	.zero		916


//--------------------- .nv.constant0._Z11convolucionPiS_S_ --------------------------
	.section	.nv.constant0._Z11convolucionPiS_S_,"a",@progbits
	.sectionflags	@""
	.align	4
.nv.constant0._Z11convolucionPiS_S_:
	.zero		920


//--------------------- SYMBOLS --------------------------

	.type		.nv.reservedSmem.offset0,@object
	.size		.nv.reservedSmem.offset0,0x4
